//
// Generated by NVIDIA NVVM Compiler
//
// Compiler Build ID: CL-36424714
// Cuda compilation tools, release 13.0, V13.0.88
// Based on NVVM 20.0.0
//

.version 9.0
.target sm_100
.address_size 64

	// .globl	_Z17matMulTiledKernelPfS_S_iii
// _ZZ17matMulTiledKernelPfS_S_iiiE5tileA has been demoted
// _ZZ17matMulTiledKernelPfS_S_iiiE5tileB has been demoted

.visible .entry _Z17matMulTiledKernelPfS_S_iii(
	.param .u64 .ptr .align 1 _Z17matMulTiledKernelPfS_S_iii_param_0,
	.param .u64 .ptr .align 1 _Z17matMulTiledKernelPfS_S_iii_param_1,
	.param .u64 .ptr .align 1 _Z17matMulTiledKernelPfS_S_iii_param_2,
	.param .u32 _Z17matMulTiledKernelPfS_S_iii_param_3,
	.param .u32 _Z17matMulTiledKernelPfS_S_iii_param_4,
	.param .u32 _Z17matMulTiledKernelPfS_S_iii_param_5
)
{
	.reg .pred 	%p<12>;
	.reg .b32 	%r<43>;
	.reg .b32 	%f<111>;
	.reg .b64 	%rd<13>;
	// demoted variable
	.shared .align 4 .b8 _ZZ17matMulTiledKernelPfS_S_iiiE5tileA[4096];
	// demoted variable
	.shared .align 4 .b8 _ZZ17matMulTiledKernelPfS_S_iiiE5tileB[4096];
	ld.param.u64 	%rd3, [_Z17matMulTiledKernelPfS_S_iii_param_0];
	ld.param.u64 	%rd4, [_Z17matMulTiledKernelPfS_S_iii_param_1];
	ld.param.u64 	%rd5, [_Z17matMulTiledKernelPfS_S_iii_param_2];
	ld.param.u32 	%r24, [_Z17matMulTiledKernelPfS_S_iii_param_3];
	ld.param.u32 	%r25, [_Z17matMulTiledKernelPfS_S_iii_param_4];
	ld.param.u32 	%r26, [_Z17matMulTiledKernelPfS_S_iii_param_5];
	mov.u32 	%r27, %ctaid.y;
	shl.b32 	%r28, %r27, 5;
	mov.u32 	%r40, %tid.y;
	add.s32 	%r2, %r28, %r40;
	mov.u32 	%r29, %ctaid.x;
	shl.b32 	%r3, %r29, 5;
	mov.u32 	%r38, %tid.x;
	add.s32 	%r5, %r3, %r38;
	setp.lt.s32 	%p1, %r26, 1;
	mov.f32 	%f110, 0f00000000;
	@%p1 bra 	$L__BB0_7;
	add.s32 	%r30, %r26, 31;
	shr.u32 	%r31, %r30, 5;
	shl.b32 	%r32, %r40, 7;
	mov.u32 	%r33, _ZZ17matMulTiledKernelPfS_S_iiiE5tileA;
	add.s32 	%r6, %r33, %r32;
	shl.b32 	%r34, %r38, 2;
	add.s32 	%r7, %r6, %r34;
	mov.u32 	%r35, _ZZ17matMulTiledKernelPfS_S_iiiE5tileB;
	add.s32 	%r9, %r35, %r34;
	add.s32 	%r8, %r9, %r32;
	neg.s32 	%r42, %r31;
	mad.lo.s32 	%r36, %r40, %r25, %r38;
	add.s32 	%r41, %r36, %r3;
	shl.b32 	%r12, %r25, 5;
	mad.lo.s32 	%r39, %r26, %r2, %r38;
	cvta.to.global.u64 	%rd1, %rd3;
	cvta.to.global.u64 	%rd2, %rd4;
	mov.f32 	%f110, 0f00000000;
$L__BB0_2:
	setp.ge.s32 	%p2, %r2, %r24;
	setp.ge.u32 	%p3, %r38, %r26;
	mov.f32 	%f108, 0f00000000;
	or.pred  	%p4, %p2, %p3;
	@%p4 bra 	$L__BB0_4;
	mul.wide.u32 	%rd6, %r39, 4;
	add.s64 	%rd7, %rd1, %rd6;
	ld.global.f32 	%f108, [%rd7];
$L__BB0_4:
	setp.ge.s32 	%p5, %r5, %r25;
	st.shared.f32 	[%r7], %f108;
	setp.ge.u32 	%p6, %r40, %r26;
	mov.f32 	%f109, 0f00000000;
	or.pred  	%p7, %p5, %p6;
	@%p7 bra 	$L__BB0_6;
	mul.wide.u32 	%rd8, %r41, 4;
	add.s64 	%rd9, %rd2, %rd8;
	ld.global.f32 	%f109, [%rd9];
$L__BB0_6:
	st.shared.f32 	[%r8], %f109;
	bar.sync 	0;
	ld.shared.f32 	%f12, [%r6];
	ld.shared.f32 	%f13, [%r9];
	fma.rn.f32 	%f14, %f12, %f13, %f110;
	ld.shared.f32 	%f15, [%r6+4];
	ld.shared.f32 	%f16, [%r9+128];
	fma.rn.f32 	%f17, %f15, %f16, %f14;
	ld.shared.f32 	%f18, [%r6+8];
	ld.shared.f32 	%f19, [%r9+256];
	fma.rn.f32 	%f20, %f18, %f19, %f17;
	ld.shared.f32 	%f21, [%r6+12];
	ld.shared.f32 	%f22, [%r9+384];
	fma.rn.f32 	%f23, %f21, %f22, %f20;
	ld.shared.f32 	%f24, [%r6+16];
	ld.shared.f32 	%f25, [%r9+512];
	fma.rn.f32 	%f26, %f24, %f25, %f23;
	ld.shared.f32 	%f27, [%r6+20];
	ld.shared.f32 	%f28, [%r9+640];
	fma.rn.f32 	%f29, %f27, %f28, %f26;
	ld.shared.f32 	%f30, [%r6+24];
	ld.shared.f32 	%f31, [%r9+768];
	fma.rn.f32 	%f32, %f30, %f31, %f29;
	ld.shared.f32 	%f33, [%r6+28];
	ld.shared.f32 	%f34, [%r9+896];
	fma.rn.f32 	%f35, %f33, %f34, %f32;
	ld.shared.f32 	%f36, [%r6+32];
	ld.shared.f32 	%f37, [%r9+1024];
	fma.rn.f32 	%f38, %f36, %f37, %f35;
	ld.shared.f32 	%f39, [%r6+36];
	ld.shared.f32 	%f40, [%r9+1152];
	fma.rn.f32 	%f41, %f39, %f40, %f38;
	ld.shared.f32 	%f42, [%r6+40];
	ld.shared.f32 	%f43, [%r9+1280];
	fma.rn.f32 	%f44, %f42, %f43, %f41;
	ld.shared.f32 	%f45, [%r6+44];
	ld.shared.f32 	%f46, [%r9+1408];
	fma.rn.f32 	%f47, %f45, %f46, %f44;
	ld.shared.f32 	%f48, [%r6+48];
	ld.shared.f32 	%f49, [%r9+1536];
	fma.rn.f32 	%f50, %f48, %f49, %f47;
	ld.shared.f32 	%f51, [%r6+52];
	ld.shared.f32 	%f52, [%r9+1664];
	fma.rn.f32 	%f53, %f51, %f52, %f50;
	ld.shared.f32 	%f54, [%r6+56];
	ld.shared.f32 	%f55, [%r9+1792];
	fma.rn.f32 	%f56, %f54, %f55, %f53;
	ld.shared.f32 	%f57, [%r6+60];
	ld.shared.f32 	%f58, [%r9+1920];
	fma.rn.f32 	%f59, %f57, %f58, %f56;
	ld.shared.f32 	%f60, [%r6+64];
	ld.shared.f32 	%f61, [%r9+2048];
	fma.rn.f32 	%f62, %f60, %f61, %f59;
	ld.shared.f32 	%f63, [%r6+68];
	ld.shared.f32 	%f64, [%r9+2176];
	fma.rn.f32 	%f65, %f63, %f64, %f62;
	ld.shared.f32 	%f66, [%r6+72];
	ld.shared.f32 	%f67, [%r9+2304];
	fma.rn.f32 	%f68, %f66, %f67, %f65;
	ld.shared.f32 	%f69, [%r6+76];
	ld.shared.f32 	%f70, [%r9+2432];
	fma.rn.f32 	%f71, %f69, %f70, %f68;
	ld.shared.f32 	%f72, [%r6+80];
	ld.shared.f32 	%f73, [%r9+2560];
	fma.rn.f32 	%f74, %f72, %f73, %f71;
	ld.shared.f32 	%f75, [%r6+84];
	ld.shared.f32 	%f76, [%r9+2688];
	fma.rn.f32 	%f77, %f75, %f76, %f74;
	ld.shared.f32 	%f78, [%r6+88];
	ld.shared.f32 	%f79, [%r9+2816];
	fma.rn.f32 	%f80, %f78, %f79, %f77;
	ld.shared.f32 	%f81, [%r6+92];
	ld.shared.f32 	%f82, [%r9+2944];
	fma.rn.f32 	%f83, %f81, %f82, %f80;
	ld.shared.f32 	%f84, [%r6+96];
	ld.shared.f32 	%f85, [%r9+3072];
	fma.rn.f32 	%f86, %f84, %f85, %f83;
	ld.shared.f32 	%f87, [%r6+100];
	ld.shared.f32 	%f88, [%r9+3200];
	fma.rn.f32 	%f89, %f87, %f88, %f86;
	ld.shared.f32 	%f90, [%r6+104];
	ld.shared.f32 	%f91, [%r9+3328];
	fma.rn.f32 	%f92, %f90, %f91, %f89;
	ld.shared.f32 	%f93, [%r6+108];
	ld.shared.f32 	%f94, [%r9+3456];
	fma.rn.f32 	%f95, %f93, %f94, %f92;
	ld.shared.f32 	%f96, [%r6+112];
	ld.shared.f32 	%f97, [%r9+3584];
	fma.rn.f32 	%f98, %f96, %f97, %f95;
	ld.shared.f32 	%f99, [%r6+116];
	ld.shared.f32 	%f100, [%r9+3712];
	fma.rn.f32 	%f101, %f99, %f100, %f98;
	ld.shared.f32 	%f102, [%r6+120];
	ld.shared.f32 	%f103, [%r9+3840];
	fma.rn.f32 	%f104, %f102, %f103, %f101;
	ld.shared.f32 	%f105, [%r6+124];
	ld.shared.f32 	%f106, [%r9+3968];
	fma.rn.f32 	%f110, %f105, %f106, %f104;
	bar.sync 	0;
	add.s32 	%r42, %r42, 1;
	setp.ne.s32 	%p8, %r42, 0;
	add.s32 	%r41, %r41, %r12;
	add.s32 	%r40, %r40, 32;
	add.s32 	%r39, %r39, 32;
	add.s32 	%r38, %r38, 32;
	@%p8 bra 	$L__BB0_2;
$L__BB0_7:
	setp.ge.s32 	%p9, %r2, %r24;
	setp.ge.s32 	%p10, %r5, %r25;
	or.pred  	%p11, %p9, %p10;
	@%p11 bra 	$L__BB0_9;
	mad.lo.s32 	%r37, %r25, %r2, %r5;
	cvta.to.global.u64 	%rd10, %rd5;
	mul.wide.s32 	%rd11, %r37, 4;
	add.s64 	%rd12, %rd10, %rd11;
	st.global.f32 	[%rd12], %f110;
$L__BB0_9:
	ret;

}


// ===== COMPILED SASS (sm_100) =====

	.target	sm_100

	.elftype	@"ET_EXEC"


//--------------------- .note.nv.tkinfo           --------------------------
	.section	.note.nv.tkinfo,"",@"SHT_NOTE"
	.sectionflags	@"SHF_NOTE_NV_TKINFO"
	.tkinfo
        /*0018*/ 	.word	0x00000002
        /*0030*/ 	.string	""
        /*0030*/ 	.string	"ptxas"
        /*0030*/ 	.string	"Cuda compilation tools, release 13.0, V13.0.88"
        /*0030*/ 	.string	"Build cuda_13.0.r13.0/compiler.36424714_0"
        /*0030*/ 	.string	"-arch sm_100 -m 64 "



//--------------------- .note.nv.cuinfo           --------------------------
	.section	.note.nv.cuinfo,"",@"SHT_NOTE"
	.sectionflags	@"SHF_NOTE_NV_CUINFO"
        /*0018*/ 	.short	0x0002
        /*001a*/ 	.short	0x0064
        /*001c*/ 	.short	0x0082
	.zero		2


//--------------------- .nv.info                  --------------------------
	.section	.nv.info,"",@"SHT_CUDA_INFO"
	.align	4


	//----- nvinfo : EIATTR_REGCOUNT
	.align		4
        /*0000*/ 	.byte	0x04, 0x2f
        /*0002*/ 	.short	(.L_1 - .L_0)
	.align		4
.L_0:
        /*0004*/ 	.word	index@(_Z17matMulTiledKernelPfS_S_iii)
        /*0008*/ 	.word	0x00000020


	//----- nvinfo : EIATTR_FRAME_SIZE
	.align		4
.L_1:
        /*000c*/ 	.byte	0x04, 0x11
        /*000e*/ 	.short	(.L_3 - .L_2)
	.align		4
.L_2:
        /*0010*/ 	.word	index@(_Z17matMulTiledKernelPfS_S_iii)
        /*0014*/ 	.word	0x00000000


	//----- nvinfo : EIATTR_MIN_STACK_SIZE
	.align		4
.L_3:
        /*0018*/ 	.byte	0x04, 0x12
        /*001a*/ 	.short	(.L_5 - .L_4)
	.align		4
.L_4:
        /*001c*/ 	.word	index@(_Z17matMulTiledKernelPfS_S_iii)
        /*0020*/ 	.word	0x00000000
.L_5:


//--------------------- .nv.compat                --------------------------
	.section	.nv.compat,"",@"SHT_CUDA_COMPAT_INFO"
	.align	4
        /*0000*/ 	.byte	0x02, 0x09, 0x00, 0x00, 0x02, 0x02, 0x01, 0x00, 0x02, 0x05, 0x05, 0x00, 0x03, 0x07, 0x01, 0x01
        /*0010*/ 	.byte	0x02, 0x03, 0x00, 0x00, 0x02, 0x06, 0x01, 0x00, 0x04, 0x0b, 0x08, 0x00, 0x09, 0x00, 0x00, 0x00
        /*0020*/ 	.byte	0x00, 0x00, 0x00, 0x00


//--------------------- .nv.info._Z17matMulTiledKernelPfS_S_iii --------------------------
	.section	.nv.info._Z17matMulTiledKernelPfS_S_iii,"",@"SHT_CUDA_INFO"
	.sectionflags	@""
	.align	4


	//----- nvinfo : EIATTR_CUDA_API_VERSION
	.align		4
        /*0000*/ 	.byte	0x04, 0x37
        /*0002*/ 	.short	(.L_7 - .L_6)
.L_6:
        /*0004*/ 	.word	0x00000082


	//----- nvinfo : EIATTR_KPARAM_INFO
	.align		4
.L_7:
        /*0008*/ 	.byte	0x04, 0x17
        /*000a*/ 	.short	(.L_9 - .L_8)
.L_8:
        /*000c*/ 	.word	0x00000000
        /*0010*/ 	.short	0x0005
        /*0012*/ 	.short	0x0020
        /*0014*/ 	.byte	0x00, 0xf0, 0x11, 0x00


	//----- nvinfo : EIATTR_KPARAM_INFO
	.align		4
.L_9:
        /*0018*/ 	.byte	0x04, 0x17
        /*001a*/ 	.short	(.L_11 - .L_10)
.L_10:
        /*001c*/ 	.word	0x00000000
        /*0020*/ 	.short	0x0004
        /*0022*/ 	.short	0x001c
        /*0024*/ 	.byte	0x00, 0xf0, 0x11, 0x00


	//----- nvinfo : EIATTR_KPARAM_INFO
	.align		4
.L_11:
        /*0028*/ 	.byte	0x04, 0x17
        /*002a*/ 	.short	(.L_13 - .L_12)
.L_12:
        /*002c*/ 	.word	0x00000000
        /*0030*/ 	.short	0x0003
        /*0032*/ 	.short	0x0018
        /*0034*/ 	.byte	0x00, 0xf0, 0x11, 0x00


	//----- nvinfo : EIATTR_KPARAM_INFO
	.align		4
.L_13:
        /*0038*/ 	.byte	0x04, 0x17
        /*003a*/ 	.short	(.L_15 - .L_14)
.L_14:
        /*003c*/ 	.word	0x00000000
        /*0040*/ 	.short	0x0002
        /*0042*/ 	.short	0x0010
        /*0044*/ 	.byte	0x00, 0xf5, 0x21, 0x00


	//----- nvinfo : EIATTR_KPARAM_INFO
	.align		4
.L_15:
        /*0048*/ 	.byte	0x04, 0x17
        /*004a*/ 	.short	(.L_17 - .L_16)
.L_16:
        /*004c*/ 	.word	0x00000000
        /*0050*/ 	.short	0x0001
        /*0052*/ 	.short	0x0008
        /*0054*/ 	.byte	0x00, 0xf5, 0x21, 0x00


	//----- nvinfo : EIATTR_KPARAM_INFO
	.align		4
.L_17:
        /*0058*/ 	.byte	0x04, 0x17
        /*005a*/ 	.short	(.L_19 - .L_18)
.L_18:
        /*005c*/ 	.word	0x00000000
        /*0060*/ 	.short	0x0000
        /*0062*/ 	.short	0x0000
        /*0064*/ 	.byte	0x00, 0xf5, 0x21, 0x00


	//----- nvinfo : EIATTR_SPARSE_MMA_MASK
	.align		4
.L_19:
        /*0068*/ 	.byte	0x03, 0x50
        /*006a*/ 	.short	0x0000


	//----- nvinfo : EIATTR_MAXREG_COUNT
	.align		4
        /*006c*/ 	.byte	0x03, 0x1b
        /*006e*/ 	.short	0x00ff


	//----- nvinfo : EIATTR_NUM_BARRIERS
	.align		4
        /*0070*/ 	.byte	0x02, 0x4c
        /*0072*/ 	.byte	0x01
	.zero		1


	//----- nvinfo : EIATTR_MERCURY_ISA_VERSION
	.align		4
        /*0074*/ 	.byte	0x03, 0x5f
        /*0076*/ 	.short	0x0101


	//----- nvinfo : EIATTR_VRC_CTA_INIT_COUNT
	.align		4
        /*0078*/ 	.byte	0x02, 0x4a
	.zero		1
	.zero		1


	//----- nvinfo : EIATTR_EXIT_INSTR_OFFSETS
	.align		4
        /*007c*/ 	.byte	0x04, 0x1c
        /*007e*/ 	.short	(.L_21 - .L_20)


	//   ....[0]....
.L_20:
        /*0080*/ 	.word	0x00000820


	//   ....[1]....
        /*0084*/ 	.word	0x00000870


	//----- nvinfo : EIATTR_CBANK_PARAM_SIZE
	.align		4
.L_21:
        /*0088*/ 	.byte	0x03, 0x19
        /*008a*/ 	.short	0x0024


	//----- nvinfo : EIATTR_PARAM_CBANK
	.align		4
        /*008c*/ 	.byte	0x04, 0x0a
        /*008e*/ 	.short	(.L_23 - .L_22)
	.align		4
.L_22:
        /*0090*/ 	.word	index@(.nv.constant0._Z17matMulTiledKernelPfS_S_iii)
        /*0094*/ 	.short	0x0380
        /*0096*/ 	.short	0x0024


	//----- nvinfo : EIATTR_SW_WAR
	.align		4
.L_23:
        /*0098*/ 	.byte	0x04, 0x36
        /*009a*/ 	.short	(.L_25 - .L_24)
.L_24:
        /*009c*/ 	.word	0x00000008
.L_25:


//--------------------- .nv.callgraph             --------------------------
	.section	.nv.callgraph,"",@"SHT_CUDA_CALLGRAPH"
	.align	4
	.sectionentsize	8
	.align		4
        /*0000*/ 	.word	0x00000000
	.align		4
        /*0004*/ 	.word	0xffffffff
	.align		4
        /*0008*/ 	.word	0x00000000
	.align		4
        /*000c*/ 	.word	0xfffffffe
	.align		4
        /*0010*/ 	.word	0x00000000
	.align		4
        /*0014*/ 	.word	0xfffffffd
	.align		4
        /*0018*/ 	.word	0x00000000
	.align		4
        /*001c*/ 	.word	0xfffffffc


//--------------------- .text._Z17matMulTiledKernelPfS_S_iii --------------------------
	.section	.text._Z17matMulTiledKernelPfS_S_iii,"ax",@progbits
	.align	128
        .global         _Z17matMulTiledKernelPfS_S_iii
        .type           _Z17matMulTiledKernelPfS_S_iii,@function
        .size           _Z17matMulTiledKernelPfS_S_iii,(.L_x_3 - _Z17matMulTiledKernelPfS_S_iii)
        .other          _Z17matMulTiledKernelPfS_S_iii,@"STO_CUDA_ENTRY STV_DEFAULT"
_Z17matMulTiledKernelPfS_S_iii:
.text._Z17matMulTiledKernelPfS_S_iii:
[----:B------:R-:W-:Y:S01]  /*0000*/  LDC R1, c[0x0][0x37c] ;  /* 0x0000df00ff017b82 */ /* 0x000fe20000000800 */
[----:B------:R-:W0:Y:S01]  /*0010*/  S2R R18, SR_CTAID.Y ;  /* 0x0000000000127919 */ /* 0x000e220000002600 */
[----:B------:R-:W1:Y:S01]  /*0020*/  LDCU UR10, c[0x0][0x3a0] ;  /* 0x00007400ff0a77ac */ /* 0x000e620008000800 */
[----:B------:R-:W-:Y:S01]  /*0030*/  HFMA2 R21, -RZ, RZ, 0, 0 ;  /* 0x00000000ff157431 */ /* 0x000fe200000001ff */
[----:B------:R-:W0:Y:S01]  /*0040*/  S2R R17, SR_TID.Y ;  /* 0x0000000000117919 */ /* 0x000e220000002200 */
[----:B------:R-:W2:Y:S01]  /*0050*/  LDCU.64 UR8, c[0x0][0x358] ;  /* 0x00006b00ff0877ac */ /* 0x000ea20008000a00 */
[----:B------:R-:W3:Y:S01]  /*0060*/  S2R R2, SR_CTAID.X ;  /* 0x0000000000027919 */ /* 0x000ee20000002500 */
[----:B------:R-:W3:Y:S01]  /*0070*/  S2R R16, SR_TID.X ;  /* 0x0000000000107919 */ /* 0x000ee20000002100 */
[----:B-1----:R-:W-:Y:S01]  /*0080*/  UISETP.GE.AND UP0, UPT, UR10, 0x1, UPT ;  /* 0x000000010a00788c */ /* 0x002fe2000bf06270 */
[----:B0-----:R-:W-:Y:S02]  /*0090*/  LEA R18, R18, R17, 0x5 ;  /* 0x0000001112127211 */ /* 0x001fe400078e28ff */
[----:B---3--:R-:W-:-:S06]  /*00a0*/  LEA R19, R2, R16, 0x5 ;  /* 0x0000001002137211 */ /* 0x008fcc00078e28ff */
[----:B--2---:R-:W-:Y:S05]  /*00b0*/  BRA.U !UP0, `(.L_x_0) ;  /* 0x0000000508cc7547 */ /* 0x004fea000b800000 */
[----:B------:R-:W0:Y:S01]  /*00c0*/  S2UR UR7, SR_CgaCtaId ;  /* 0x00000000000779c3 */ /* 0x000e220000008800 */
[----:B------:R-:W1:Y:S01]  /*00d0*/  LDCU UR11, c[0x0][0x39c] ;  /* 0x00007380ff0b77ac */ /* 0x000e620008000800 */
[----:B------:R-:W-:Y:S01]  /*00e0*/  MOV R21, RZ ;  /* 0x000000ff00157202 */ /* 0x000fe20000000f00 */
[----:B------:R-:W-:Y:S01]  /*00f0*/  IMAD R6, R18, UR10, R16 ;  /* 0x0000000a12067c24 */ /* 0x000fe2000f8e0210 */
[----:B------:R-:W-:Y:S01]  /*0100*/  UMOV UR5, 0x400 ;  /* 0x0000040000057882 */ /* 0x000fe20000000000 */
[----:B------:R-:W-:-:S03]  /*0110*/  UIADD3 UR4, UPT, UPT, UR10, 0x1f, URZ ;  /* 0x0000001f0a047890 */ /* 0x000fc6000fffe0ff */
[----:B------:R-:W2:Y:S01]  /*0120*/  LDC R0, c[0x0][0x39c] ;  /* 0x0000e700ff007b82 */ /* 0x000ea20000000800 */
[----:B------:R-:W-:Y:S02]  /*0130*/  UIADD3 UR6, UPT, UPT, UR5, 0x1000, URZ ;  /* 0x0000100005067890 */ /* 0x000fe4000fffe0ff */
[----:B------:R-:W-:Y:S01]  /*0140*/  USHF.R.U32.HI UR4, URZ, 0x5, UR4 ;  /* 0x00000005ff047899 */ /* 0x000fe20008011604 */
[----:B------:R-:W3:Y:S01]  /*0150*/  LDCU UR13, c[0x0][0x3a0] ;  /* 0x00007400ff0d77ac */ /* 0x000ee20008000800 */
[----:B------:R-:W4:Y:S01]  /*0160*/  LDCU UR12, c[0x0][0x398] ;  /* 0x00007300ff0c77ac */ /* 0x000f220008000800 */
[----:B-1----:R-:W-:Y:S01]  /*0170*/  IMAD R7, R17, UR11, R16 ;  /* 0x0000000b11077c24 */ /* 0x002fe2000f8e0210 */
[----:B------:R-:W-:Y:S02]  /*0180*/  UIADD3 UR4, UPT, UPT, -UR4, URZ, URZ ;  /* 0x000000ff04047290 */ /* 0x000fe4000fffe1ff */
[----:B0-----:R-:W-:Y:S02]  /*0190*/  ULEA UR5, UR7, UR5, 0x18 ;  /* 0x0000000507057291 */ /* 0x001fe4000f8ec0ff */
[----:B------:R-:W-:Y:S01]  /*01a0*/  LEA R7, R2, R7, 0x5 ;  /* 0x0000000702077211 */ /* 0x000fe200078e28ff */
[----:B------:R-:W-:-:S03]  /*01b0*/  ULEA UR6, UR7, UR6, 0x18 ;  /* 0x0000000607067291 */ /* 0x000fc6000f8ec0ff */
[----:B------:R-:W-:-:S03]  /*01c0*/  LEA R5, R17, UR5, 0x7 ;  /* 0x0000000511057c11 */ /* 0x000fc6000f8e38ff */
[C---:B------:R-:W-:Y:S02]  /*01d0*/  LEA R3, R16.reuse, UR6, 0x2 ;  /* 0x0000000610037c11 */ /* 0x040fe4000f8e10ff */
[----:B------:R-:W-:Y:S02]  /*01e0*/  LEA R4, R16, R5, 0x2 ;  /* 0x0000000510047211 */ /* 0x000fe400078e10ff */
[----:B---34-:R-:W-:-:S07]  /*01f0*/  LEA R2, R17, R3, 0x7 ;  /* 0x0000000311027211 */ /* 0x018fce00078e38ff */
.L_x_1:
[----:B------:R-:W-:Y:S01]  /*0200*/  ISETP.GE.U32.AND P1, PT, R16, UR13, PT ;  /* 0x0000000d10007c0c */ /* 0x000fe2000bf26070 */
[----:B------:R-:W-:Y:S01]  /*0210*/  HFMA2 R24, -RZ, RZ, 0, 0 ;  /* 0x00000000ff187431 */ /* 0x000fe200000001ff */
[----:B------:R-:W-:Y:S02]  /*0220*/  ISETP.GE.U32.AND P0, PT, R17, UR13, PT ;  /* 0x0000000d11007c0c */ /* 0x000fe4000bf06070 */
[----:B------:R-:W-:Y:S02]  /*0230*/  ISETP.GE.OR P1, PT, R18, UR12, P1 ;  /* 0x0000000c12007c0c */ /* 0x000fe40008f26670 */
[----:B--2---:R-:W-:Y:S02]  /*0240*/  ISETP.GE.OR P0, PT, R19, R0, P0 ;  /* 0x000000001300720c */ /* 0x004fe40000706670 */
[----:B------:R-:W-:-:S09]  /*0250*/  MOV R29, RZ ;  /* 0x000000ff001d7202 */ /* 0x000fd20000000f00 */
[----:B------:R-:W0:Y:S08]  /*0260*/  @!P1 LDC.64 R10, c[0x0][0x380] ;  /* 0x0000e000ff0a9b82 */ /* 0x000e300000000a00 */
[----:B------:R-:W1:Y:S01]  /*0270*/  @!P0 LDC.64 R8, c[0x0][0x388] ;  /* 0x0000e200ff088b82 */ /* 0x000e620000000a00 */
[----:B0-----:R-:W-:-:S05]  /*0280*/  @!P1 IMAD.WIDE.U32 R10, R6, 0x4, R10 ;  /* 0x00000004060a9825 */ /* 0x001fca00078e000a */
[----:B------:R-:W2:Y:S01]  /*0290*/  @!P1 LDG.E R29, desc[UR8][R10.64] ;  /* 0x000000080a1d9981 */ /* 0x000ea2000c1e1900 */
[----:B-1----:R-:W-:-:S05]  /*02a0*/  @!P0 IMAD.WIDE.U32 R22, R7, 0x4, R8 ;  /* 0x0000000407168825 */ /* 0x002fca00078e0008 */
[----:B------:R-:W3:Y:S01]  /*02b0*/  @!P0 LDG.E R24, desc[UR8][R22.64] ;  /* 0x0000000816188981 */ /* 0x000ee2000c1e1900 */
[----:B------:R-:W-:-:S04]  /*02c0*/  UIADD3 UR4, UPT, UPT, UR4, 0x1, URZ ;  /* 0x0000000104047890 */ /* 0x000fc8000fffe0ff */
[----:B------:R-:W-:Y:S01]  /*02d0*/  UISETP.NE.AND UP0, UPT, UR4, URZ, UPT ;  /* 0x000000ff0400728c */ /* 0x000fe2000bf05270 */
[----:B------:R-:W-:Y:S01]  /*02e0*/  IADD3 R17, PT, PT, R17, 0x20, RZ ;  /* 0x0000002011117810 */ /* 0x000fe20007ffe0ff */
[----:B--2---:R-:W-:Y:S04]  /*02f0*/  STS [R4], R29 ;  /* 0x0000001d04007388 */ /* 0x004fe80000000800 */
[----:B---3--:R-:W-:Y:S01]  /*0300*/  STS [R2], R24 ;  /* 0x0000001802007388 */ /* 0x008fe20000000800 */
[----:B------:R-:W-:Y:S06]  /*0310*/  BAR.SYNC.DEFER_BLOCKING 0x0 ;  /* 0x0000000000007b1d */ /* 0x000fec0000010000 */
[----:B------:R-:W-:Y:S04]  /*0320*/  LDS R28, [R3] ;  /* 0x00000000031c7984 */ /* 0x000fe80000000800 */
[----:B------:R-:W0:Y:S04]  /*0330*/  LDS.128 R12, [R5] ;  /* 0x00000000050c7984 */ /* 0x000e280000000c00 */
[----:B------:R-:W1:Y:S04]  /*0340*/  LDS R23, [R3+0x80] ;  /* 0x0000800003177984 */ /* 0x000e680000000800 */
[----:B------:R-:W2:Y:S04]  /*0350*/  LDS R27, [R3+0x100] ;  /* 0x00010000031b7984 */ /* 0x000ea80000000800 */
[----:B------:R-:W3:Y:S04]  /*0360*/  LDS R26, [R3+0x180] ;  /* 0x00018000031a7984 */ /* 0x000ee80000000800 */
[----:B------:R-:W-:Y:S04]  /*0370*/  LDS R25, [R3+0x200] ;  /* 0x0002000003197984 */ /* 0x000fe80000000800 */
[----:B------:R-:W4:Y:S04]  /*0380*/  LDS.128 R8, [R5+0x10] ;  /* 0x0000100005087984 */ /* 0x000f280000000c00 */
[----:B------:R-:W5:Y:S04]  /*0390*/  LDS R20, [R3+0x280] ;  /* 0x0002800003147984 */ /* 0x000f680000000800 */
[----:B------:R-:W-:Y:S04]  /*03a0*/  LDS R24, [R3+0x380] ;  /* 0x0003800003187984 */ /* 0x000fe80000000800 */
[----:B------:R-:W-:Y:S01]  /*03b0*/  LDS R22, [R3+0x480] ;  /* 0x0004800003167984 */ /* 0x000fe20000000800 */
[----:B0-----:R-:W-:-:S03]  /*03c0*/  FFMA R12, R12, R28, R21 ;  /* 0x0000001c0c0c7223 */ /* 0x001fc60000000015 */
[----:B------:R-:W0:Y:S01]  /*03d0*/  LDS R21, [R3+0x300] ;  /* 0x0003000003157984 */ /* 0x000e220000000800 */
[----:B-1----:R-:W-:-:S03]  /*03e0*/  FFMA R12, R23, R13, R12 ;  /* 0x0000000d170c7223 */ /* 0x002fc6000000000c */
[----:B------:R-:W-:Y:S01]  /*03f0*/  LDS R23, [R3+0x400] ;  /* 0x0004000003177984 */ /* 0x000fe20000000800 */
[----:B--2---:R-:W-:-:S04]  /*0400*/  FFMA R27, R27, R14, R12 ;  /* 0x0000000e1b1b7223 */ /* 0x004fc8000000000c */
[----:B---3--:R-:W-:Y:S02]  /*0410*/  FFMA R27, R26, R15, R27 ;  /* 0x0000000f1a1b7223 */ /* 0x008fe4000000001b */
[----:B------:R-:W1:Y:S04]  /*0420*/  LDS.128 R12, [R5+0x20] ;  /* 0x00002000050c7984 */ /* 0x000e680000000c00 */
[----:B------:R-:W-:Y:S01]  /*0430*/  LDS R26, [R3+0x580] ;  /* 0x00058000031a7984 */ /* 0x000fe20000000800 */
[----:B----4-:R-:W-:-:S03]  /*0440*/  FFMA R27, R8, R25, R27 ;  /* 0x00000019081b7223 */ /* 0x010fc6000000001b */
[----:B------:R-:W2:Y:S01]  /*0450*/  LDS R25, [R3+0x500] ;  /* 0x0005000003197984 */ /* 0x000ea20000000800 */
[----:B-----5:R-:W-:-:S04]  /*0460*/  FFMA R20, R20, R9, R27 ;  /* 0x0000000914147223 */ /* 0x020fc8000000001b */
[----:B0-----:R-:W-:Y:S02]  /*0470*/  FFMA R21, R21, R10, R20 ;  /* 0x0000000a15157223 */ /* 0x001fe40000000014 */
[----:B------:R-:W-:Y:S02]  /*0480*/  LDS R20, [R3+0x680] ;  /* 0x0006800003147984 */ /* 0x000fe40000000800 */
[----:B------:R-:W-:Y:S02]  /*0490*/  FFMA R27, R24, R11, R21 ;  /* 0x0000000b181b7223 */ /* 0x000fe40000000015 */
[----:B------:R-:W-:Y:S04]  /*04a0*/  LDS R21, [R3+0x600] ;  /* 0x0006000003157984 */ /* 0x000fe80000000800 */
[----:B------:R-:W0:Y:S01]  /*04b0*/  LDS.128 R8, [R5+0x30] ;  /* 0x0000300005087984 */ /* 0x000e220000000c00 */
[----:B-1----:R-:W-:-:S03]  /*04c0*/  FFMA R27, R12, R23, R27 ;  /* 0x000000170c1b7223 */ /* 0x002fc6000000001b */
[----:B------:R-:W1:Y:S01]  /*04d0*/  LDS R23, [R3+0x700] ;  /* 0x0007000003177984 */ /* 0x000e620000000800 */
[----:B------:R-:W-:-:S03]  /*04e0*/  FFMA R22, R22, R13, R27 ;  /* 0x0000000d16167223 */ /* 0x000fc6000000001b */
[----:B------:R-:W3:Y:S01]  /*04f0*/  LDS R24, [R3+0x780] ;  /* 0x0007800003187984 */ /* 0x000ee20000000800 */
[----:B--2---:R-:W-:-:S03]  /*0500*/  FFMA R25, R25, R14, R22 ;  /* 0x0000000e19197223 */ /* 0x004fc60000000016 */
[----:B------:R-:W-:Y:S01]  /*0510*/  LDS R22, [R3+0x880] ;  /* 0x0008800003167984 */ /* 0x000fe20000000800 */
[----:B------:R-:W-:-:S03]  /*0520*/  FFMA R27, R26, R15, R25 ;  /* 0x0000000f1a1b7223 */ /* 0x000fc60000000019 */
[----:B------:R-:W-:Y:S04]  /*0530*/  LDS R25, [R3+0x800] ;  /* 0x0008000003197984 */ /* 0x000fe80000000800 */
[----:B------:R-:W2:Y:S04]  /*0540*/  LDS.128 R12, [R5+0x40] ;  /* 0x00004000050c7984 */ /* 0x000ea80000000c00 */
[----:B------:R-:W-:Y:S01]  /*0550*/  LDS R26, [R3+0x980] ;  /* 0x00098000031a7984 */ /* 0x000fe20000000800 */
[----:B0-----:R-:W-:-:S03]  /*0560*/  FFMA R27, R8, R21, R27 ;  /* 0x00000015081b7223 */ /* 0x001fc6000000001b */
[----:B------:R-:W0:Y:S01]  /*0570*/  LDS R21, [R3+0x900] ;  /* 0x0009000003157984 */ /* 0x000e220000000800 */
[----:B------:R-:W-:-:S04]  /*0580*/  FFMA R20, R20, R9, R27 ;  /* 0x0000000914147223 */ /* 0x000fc8000000001b */
[----:B-1----:R-:W-:Y:S02]  /*0590*/  FFMA R23, R23, R10, R20 ;  /* 0x0000000a17177223 */ /* 0x002fe40000000014 */
[----:B------:R-:W-:Y:S02]  /*05a0*/  LDS R20, [R3+0xa80] ;  /* 0x000a800003147984 */ /* 0x000fe40000000800 */
[----:B---3--:R-:W-:Y:S02]  /*05b0*/  FFMA R27, R24, R11, R23 ;  /* 0x0000000b181b7223 */ /* 0x008fe40000000017 */
[----:B------:R-:W-:Y:S04]  /*05c0*/  LDS R23, [R3+0xa00] ;  /* 0x000a000003177984 */ /* 0x000fe80000000800 */
[----:B------:R-:W1:Y:S01]  /*05d0*/  LDS.128 R8, [R5+0x50] ;  /* 0x0000500005087984 */ /* 0x000e620000000c00 */
[----:B--2---:R-:W-:-:S03]  /*05e0*/  FFMA R27, R12, R25, R27 ;  /* 0x000000190c1b7223 */ /* 0x004fc6000000001b */
[----:B------:R-:W2:Y:S01]  /*05f0*/  LDS R25, [R3+0xb00] ;  /* 0x000b000003197984 */ /* 0x000ea20000000800 */
[----:B------:R-:W-:-:S03]  /*0600*/  FFMA R12, R22, R13, R27 ;  /* 0x0000000d160c7223 */ /* 0x000fc6000000001b */
[----:B------:R-:W3:Y:S04]  /*0610*/  LDS R22, [R3+0xb80] ;  /* 0x000b800003167984 */ /* 0x000ee80000000800 */
[----:B------:R-:W-:Y:S01]  /*0620*/  LDS R24, [R3+0xc80] ;  /* 0x000c800003187984 */ /* 0x000fe20000000800 */
[----:B0-----:R-:W-:-:S04]  /*0630*/  FFMA R21, R21, R14, R12 ;  /* 0x0000000e15157223 */ /* 0x001fc8000000000c */
[----:B------:R-:W-:Y:S02]  /*0640*/  FFMA R27, R26, R15, R21 ;  /* 0x0000000f1a1b7223 */ /* 0x000fe40000000015 */
[----:B------:R-:W-:Y:S04]  /*0650*/  LDS R21, [R3+0xc00] ;  /* 0x000c000003157984 */ /* 0x000fe80000000800 */
[----:B------:R-:W0:Y:S01]  /*0660*/  LDS.128 R12, [R5+0x60] ;  /* 0x00006000050c7984 */ /* 0x000e220000000c00 */
[----:B-1----:R-:W-:-:S04]  /*0670*/  FFMA R23, R8, R23, R27 ;  /* 0x0000001708177223 */ /* 0x002fc8000000001b */
[----:B------:R-:W-:Y:S02]  /*0680*/  FFMA R20, R20, R9, R23 ;  /* 0x0000000914147223 */ /* 0x000fe40000000017 */
[----:B------:R-:W1:Y:S02]  /*0690*/  LDS R23, [R3+0xd00] ;  /* 0x000d000003177984 */ /* 0x000e640000000800 */
[----:B--2---:R-:W-:Y:S02]  /*06a0*/  FFMA R25, R25, R10, R20 ;  /* 0x0000000a19197223 */ /* 0x004fe40000000014 */
[----:B------:R-:W2:Y:S02]  /*06b0*/  LDS R20, [R3+0xd80] ;  /* 0x000d800003147984 */ /* 0x000ea40000000800 */
[----:B---3--:R-:W-:Y:S02]  /*06c0*/  FFMA R27, R22, R11, R25 ;  /* 0x0000000b161b7223 */ /* 0x008fe40000000019 */
[----:B------:R-:W-:Y:S04]  /*06d0*/  LDS R25, [R3+0xe00] ;  /* 0x000e000003197984 */ /* 0x000fe80000000800 */
[----:B------:R-:W3:Y:S04]  /*06e0*/  LDS.128 R8, [R5+0x70] ;  /* 0x0000700005087984 */ /* 0x000ee80000000c00 */
[----:B------:R-:W4:Y:S01]  /*06f0*/  LDS R22, [R3+0xe80] ;  /* 0x000e800003167984 */ /* 0x000f220000000800 */
[----:B0-----:R-:W-:-:S03]  /*0700*/  FFMA R27, R12, R21, R27 ;  /* 0x000000150c1b7223 */ /* 0x001fc6000000001b */
[----:B------:R-:W0:Y:S04]  /*0710*/  LDS R21, [R3+0xf00] ;  /* 0x000f000003157984 */ /* 0x000e280000000800 */
[----:B------:R-:W5:Y:S01]  /*0720*/  LDS R12, [R3+0xf80] ;  /* 0x000f8000030c7984 */ /* 0x000f620000000800 */
[----:B------:R-:W-:-:S04]  /*0730*/  FFMA R24, R24, R13, R27 ;  /* 0x0000000d18187223 */ /* 0x000fc8000000001b */
[----:B-1----:R-:W-:-:S04]  /*0740*/  FFMA R23, R23, R14, R24 ;  /* 0x0000000e17177223 */ /* 0x002fc80000000018 */
[----:B--2---:R-:W-:-:S04]  /*0750*/  FFMA R15, R20, R15, R23 ;  /* 0x0000000f140f7223 */ /* 0x004fc80000000017 */
[----:B---3--:R-:W-:-:S04]  /*0760*/  FFMA R15, R8, R25, R15 ;  /* 0x00000019080f7223 */ /* 0x008fc8000000000f */
[----:B----4-:R-:W-:Y:S01]  /*0770*/  FFMA R22, R22, R9, R15 ;  /* 0x0000000916167223 */ /* 0x010fe2000000000f */
[----:B------:R-:W-:Y:S02]  /*0780*/  IADD3 R16, PT, PT, R16, 0x20, RZ ;  /* 0x0000002010107810 */ /* 0x000fe40007ffe0ff */
[----:B------:R-:W-:Y:S02]  /*0790*/  IADD3 R6, PT, PT, R6, 0x20, RZ ;  /* 0x0000002006067810 */ /* 0x000fe40007ffe0ff */
[----:B------:R-:W-:Y:S01]  /*07a0*/  LEA R7, R0, R7, 0x5 ;  /* 0x0000000700077211 */ /* 0x000fe200078e28ff */
[----:B0-----:R-:W-:-:S04]  /*07b0*/  FFMA R21, R21, R10, R22 ;  /* 0x0000000a15157223 */ /* 0x001fc80000000016 */
[----:B-----5:R-:W-:Y:S01]  /*07c0*/  FFMA R21, R12, R11, R21 ;  /* 0x0000000b0c157223 */ /* 0x020fe20000000015 */
[----:B------:R-:W-:Y:S06]  /*07d0*/  BAR.SYNC.DEFER_BLOCKING 0x0 ;  /* 0x0000000000007b1d */ /* 0x000fec0000010000 */
[----:B------:R-:W-:Y:S05]  /*07e0*/  BRA.U UP0, `(.L_x_1) ;  /* 0xfffffff900847547 */ /* 0x000fea000b83ffff */
.L_x_0:
[----:B------:R-:W0:Y:S02]  /*07f0*/  LDCU.64 UR4, c[0x0][0x398] ;  /* 0x00007300ff0477ac */ /* 0x000e240008000a00 */
[----:B0-----:R-:W-:-:S04]  /*0800*/  ISETP.GE.AND P0, PT, R19, UR5, PT ;  /* 0x0000000513007c0c */ /* 0x001fc8000bf06270 */
[----:B------:R-:W-:-:S13]  /*0810*/  ISETP.GE.OR P0, PT, R18, UR4, P0 ;  /* 0x0000000412007c0c */ /* 0x000fda0008706670 */
[----:B------:R-:W-:Y:S05]  /*0820*/  @P0 EXIT ;  /* 0x000000000000094d */ /* 0x000fea0003800000 */
[----:B------:R-:W0:Y:S01]  /*0830*/  LDC.64 R2, c[0x0][0x390] ;  /* 0x0000e400ff027b82 */ /* 0x000e220000000a00 */
[----:B------:R-:W-:-:S04]  /*0840*/  IMAD R19, R18, UR5, R19 ;  /* 0x0000000512137c24 */ /* 0x000fc8000f8e0213 */
[----:B0-----:R-:W-:-:S05]  /*0850*/  IMAD.WIDE R2, R19, 0x4, R2 ;  /* 0x0000000413027825 */ /* 0x001fca00078e0202 */
[----:B------:R-:W-:Y:S01]  /*0860*/  STG.E desc[UR8][R2.64], R21 ;  /* 0x0000001502007986 */ /* 0x000fe2000c101908 */
[----:B------:R-:W-:Y:S05]  /*0870*/  EXIT ;  /* 0x000000000000794d */ /* 0x000fea0003800000 */
.L_x_2:
[----:B------:R-:W-:-:S00]  /*0880*/  BRA `(.L_x_2) ;  /* 0xfffffffc00fc7947 */ /* 0x000fc0000383ffff */
[----:B------:R-:W-:-:S00]  /*0890*/  NOP ;  /* 0x0000000000007918 */ /* 0x000fc00000000000 */
        /* <DEDUP_REMOVED lines=14> */
.L_x_3:


//--------------------- .nv.shared._Z17matMulTiledKernelPfS_S_iii --------------------------
	.section	.nv.shared._Z17matMulTiledKernelPfS_S_iii,"aw",@nobits
	.sectionflags	@""
	.align	4
.nv.shared._Z17matMulTiledKernelPfS_S_iii:
	.zero		9216


//--------------------- .nv.shared.reserved.0     --------------------------
	.section	.nv.shared.reserved.0,"aw",@nobits
	.weak		__nv_reservedSMEM_offset_0_alias
	.size		__nv_reservedSMEM_offset_0_alias, 0, 64
	.other		__nv_reservedSMEM_offset_0_alias,@"STO_CUDA_RESERVED_SHARED STV_DEFAULT"
__nv_reservedSMEM_offset_0_alias:
	.zero		0
	.zero		64


//--------------------- .nv.constant0._Z17matMulTiledKernelPfS_S_iii --------------------------
	.section	.nv.constant0._Z17matMulTiledKernelPfS_S_iii,"a",@progbits
	.sectionflags	@""
	.align	4
.nv.constant0._Z17matMulTiledKernelPfS_S_iii:
	.zero		932


//--------------------- SYMBOLS --------------------------

	.type		.nv.reservedSmem.offset0,@object
	.size		.nv.reservedSmem.offset0,0x4
	.type		.nv.reservedSmem.cap,@object
	.size		.nv.reservedSmem.cap,0x4
